//
// Generated by NVIDIA NVVM Compiler
//
// Compiler Build ID: CL-36424714
// Cuda compilation tools, release 13.0, V13.0.88
// Based on NVVM 20.0.0
//

.version 9.0
.target sm_100
.address_size 64

	// .globl	_Z13argmax_kernelPKfPiPfi
// _ZZ13argmax_kernelPKfPiPfiE11shared_vals has been demoted
// _ZZ13argmax_kernelPKfPiPfiE11shared_idxs has been demoted

.visible .entry _Z13argmax_kernelPKfPiPfi(
	.param .u64 .ptr .align 1 _Z13argmax_kernelPKfPiPfi_param_0,
	.param .u64 .ptr .align 1 _Z13argmax_kernelPKfPiPfi_param_1,
	.param .u64 .ptr .align 1 _Z13argmax_kernelPKfPiPfi_param_2,
	.param .u32 _Z13argmax_kernelPKfPiPfi_param_3
)
{
	.reg .pred 	%p<7>;
	.reg .b32 	%r<22>;
	.reg .b32 	%f<8>;
	.reg .b64 	%rd<12>;
	// demoted variable
	.shared .align 4 .b8 _ZZ13argmax_kernelPKfPiPfiE11shared_vals[4096];
	// demoted variable
	.shared .align 4 .b8 _ZZ13argmax_kernelPKfPiPfiE11shared_idxs[4096];
	ld.param.u64 	%rd1, [_Z13argmax_kernelPKfPiPfi_param_0];
	ld.param.u64 	%rd2, [_Z13argmax_kernelPKfPiPfi_param_1];
	ld.param.u64 	%rd3, [_Z13argmax_kernelPKfPiPfi_param_2];
	ld.param.u32 	%r12, [_Z13argmax_kernelPKfPiPfi_param_3];
	mov.u32 	%r1, %tid.x;
	mov.u32 	%r2, %ctaid.x;
	mov.u32 	%r21, %ntid.x;
	mad.lo.s32 	%r4, %r2, %r21, %r1;
	setp.ge.s32 	%p1, %r4, %r12;
	mov.f32 	%f7, 0fFF7FFFFF;
	mov.b32 	%r20, -1;
	@%p1 bra 	$L__BB0_2;
	cvta.to.global.u64 	%rd4, %rd1;
	mul.wide.s32 	%rd5, %r4, 4;
	add.s64 	%rd6, %rd4, %rd5;
	ld.global.f32 	%f7, [%rd6];
	mov.u32 	%r20, %r4;
$L__BB0_2:
	shl.b32 	%r13, %r1, 2;
	mov.u32 	%r14, _ZZ13argmax_kernelPKfPiPfiE11shared_vals;
	add.s32 	%r6, %r14, %r13;
	st.shared.f32 	[%r6], %f7;
	mov.u32 	%r15, _ZZ13argmax_kernelPKfPiPfiE11shared_idxs;
	add.s32 	%r7, %r15, %r13;
	st.shared.u32 	[%r7], %r20;
	bar.sync 	0;
	setp.lt.u32 	%p2, %r21, 2;
	@%p2 bra 	$L__BB0_7;
$L__BB0_3:
	mov.u32 	%r8, %r21;
	shr.u32 	%r21, %r8, 1;
	setp.ge.u32 	%p3, %r1, %r21;
	@%p3 bra 	$L__BB0_6;
	ld.shared.f32 	%f5, [%r6];
	shl.b32 	%r10, %r21, 2;
	add.s32 	%r16, %r6, %r10;
	ld.shared.f32 	%f3, [%r16];
	setp.geu.f32 	%p4, %f5, %f3;
	@%p4 bra 	$L__BB0_6;
	st.shared.f32 	[%r6], %f3;
	add.s32 	%r17, %r7, %r10;
	ld.shared.u32 	%r18, [%r17];
	st.shared.u32 	[%r7], %r18;
$L__BB0_6:
	bar.sync 	0;
	setp.gt.u32 	%p5, %r8, 3;
	@%p5 bra 	$L__BB0_3;
$L__BB0_7:
	setp.ne.s32 	%p6, %r1, 0;
	@%p6 bra 	$L__BB0_9;
	ld.shared.f32 	%f6, [_ZZ13argmax_kernelPKfPiPfiE11shared_vals];
	cvta.to.global.u64 	%rd7, %rd3;
	mul.wide.u32 	%rd8, %r2, 4;
	add.s64 	%rd9, %rd7, %rd8;
	st.global.f32 	[%rd9], %f6;
	ld.shared.u32 	%r19, [_ZZ13argmax_kernelPKfPiPfiE11shared_idxs];
	cvta.to.global.u64 	%rd10, %rd2;
	add.s64 	%rd11, %rd10, %rd8;
	st.global.u32 	[%rd11], %r19;
$L__BB0_9:
	ret;

}


// ===== COMPILED SASS (sm_100) =====

	.target	sm_100

	.elftype	@"ET_EXEC"


//--------------------- .note.nv.tkinfo           --------------------------
	.section	.note.nv.tkinfo,"",@"SHT_NOTE"
	.sectionflags	@"SHF_NOTE_NV_TKINFO"
	.tkinfo
        /*0018*/ 	.word	0x00000002
        /*0030*/ 	.string	""
        /*0030*/ 	.string	"ptxas"
        /*0030*/ 	.string	"Cuda compilation tools, release 13.0, V13.0.88"
        /*0030*/ 	.string	"Build cuda_13.0.r13.0/compiler.36424714_0"
        /*0030*/ 	.string	"-arch sm_100 -m 64 "



//--------------------- .note.nv.cuinfo           --------------------------
	.section	.note.nv.cuinfo,"",@"SHT_NOTE"
	.sectionflags	@"SHF_NOTE_NV_CUINFO"
        /*0018*/ 	.short	0x0002
        /*001a*/ 	.short	0x0064
        /*001c*/ 	.short	0x0082
	.zero		2


//--------------------- .nv.info                  --------------------------
	.section	.nv.info,"",@"SHT_CUDA_INFO"
	.align	4


	//----- nvinfo : EIATTR_REGCOUNT
	.align		4
        /*0000*/ 	.byte	0x04, 0x2f
        /*0002*/ 	.short	(.L_1 - .L_0)
	.align		4
.L_0:
        /*0004*/ 	.word	index@(_Z13argmax_kernelPKfPiPfi)
        /*0008*/ 	.word	0x0000000e


	//----- nvinfo : EIATTR_FRAME_SIZE
	.align		4
.L_1:
        /*000c*/ 	.byte	0x04, 0x11
        /*000e*/ 	.short	(.L_3 - .L_2)
	.align		4
.L_2:
        /*0010*/ 	.word	index@(_Z13argmax_kernelPKfPiPfi)
        /*0014*/ 	.word	0x00000000


	//----- nvinfo : EIATTR_MIN_STACK_SIZE
	.align		4
.L_3:
        /*0018*/ 	.byte	0x04, 0x12
        /*001a*/ 	.short	(.L_5 - .L_4)
	.align		4
.L_4:
        /*001c*/ 	.word	index@(_Z13argmax_kernelPKfPiPfi)
        /*0020*/ 	.word	0x00000000
.L_5:


//--------------------- .nv.compat                --------------------------
	.section	.nv.compat,"",@"SHT_CUDA_COMPAT_INFO"
	.align	4
        /*0000*/ 	.byte	0x02, 0x09, 0x00, 0x00, 0x02, 0x02, 0x01, 0x00, 0x02, 0x05, 0x05, 0x00, 0x03, 0x07, 0x01, 0x01
        /*0010*/ 	.byte	0x02, 0x03, 0x00, 0x00, 0x02, 0x06, 0x01, 0x00, 0x04, 0x0b, 0x08, 0x00, 0x09, 0x00, 0x00, 0x00
        /*0020*/ 	.byte	0x00, 0x00, 0x00, 0x00


//--------------------- .nv.info._Z13argmax_kernelPKfPiPfi --------------------------
	.section	.nv.info._Z13argmax_kernelPKfPiPfi,"",@"SHT_CUDA_INFO"
	.sectionflags	@""
	.align	4


	//----- nvinfo : EIATTR_CUDA_API_VERSION
	.align		4
        /*0000*/ 	.byte	0x04, 0x37
        /*0002*/ 	.short	(.L_7 - .L_6)
.L_6:
        /*0004*/ 	.word	0x00000082


	//----- nvinfo : EIATTR_KPARAM_INFO
	.align		4
.L_7:
        /*0008*/ 	.byte	0x04, 0x17
        /*000a*/ 	.short	(.L_9 - .L_8)
.L_8:
        /*000c*/ 	.word	0x00000000
        /*0010*/ 	.short	0x0003
        /*0012*/ 	.short	0x0018
        /*0014*/ 	.byte	0x00, 0xf0, 0x11, 0x00


	//----- nvinfo : EIATTR_KPARAM_INFO
	.align		4
.L_9:
        /*0018*/ 	.byte	0x04, 0x17
        /*001a*/ 	.short	(.L_11 - .L_10)
.L_10:
        /*001c*/ 	.word	0x00000000
        /*0020*/ 	.short	0x0002
        /*0022*/ 	.short	0x0010
        /*0024*/ 	.byte	0x00, 0xf5, 0x21, 0x00


	//----- nvinfo : EIATTR_KPARAM_INFO
	.align		4
.L_11:
        /*0028*/ 	.byte	0x04, 0x17
        /*002a*/ 	.short	(.L_13 - .L_12)
.L_12:
        /*002c*/ 	.word	0x00000000
        /*0030*/ 	.short	0x0001
        /*0032*/ 	.short	0x0008
        /*0034*/ 	.byte	0x00, 0xf5, 0x21, 0x00


	//----- nvinfo : EIATTR_KPARAM_INFO
	.align		4
.L_13:
        /*0038*/ 	.byte	0x04, 0x17
        /*003a*/ 	.short	(.L_15 - .L_14)
.L_14:
        /*003c*/ 	.word	0x00000000
        /*0040*/ 	.short	0x0000
        /*0042*/ 	.short	0x0000
        /*0044*/ 	.byte	0x00, 0xf5, 0x21, 0x00


	//----- nvinfo : EIATTR_SPARSE_MMA_MASK
	.align		4
.L_15:
        /*0048*/ 	.byte	0x03, 0x50
        /*004a*/ 	.short	0x0000


	//----- nvinfo : EIATTR_MAXREG_COUNT
	.align		4
        /*004c*/ 	.byte	0x03, 0x1b
        /*004e*/ 	.short	0x00ff


	//----- nvinfo : EIATTR_NUM_BARRIERS
	.align		4
        /*0050*/ 	.byte	0x02, 0x4c
        /*0052*/ 	.byte	0x01
	.zero		1


	//----- nvinfo : EIATTR_MERCURY_ISA_VERSION
	.align		4
        /*0054*/ 	.byte	0x03, 0x5f
        /*0056*/ 	.short	0x0101


	//----- nvinfo : EIATTR_VRC_CTA_INIT_COUNT
	.align		4
        /*0058*/ 	.byte	0x02, 0x4a
	.zero		1
	.zero		1


	//----- nvinfo : EIATTR_EXIT_INSTR_OFFSETS
	.align		4
        /*005c*/ 	.byte	0x04, 0x1c
        /*005e*/ 	.short	(.L_17 - .L_16)


	//   ....[0]....
.L_16:
        /*0060*/ 	.word	0x000002d0


	//   ....[1]....
        /*0064*/ 	.word	0x00000390


	//----- nvinfo : EIATTR_CRS_STACK_SIZE
	.align		4
.L_17:
        /*0068*/ 	.byte	0x04, 0x1e
        /*006a*/ 	.short	(.L_19 - .L_18)
.L_18:
        /*006c*/ 	.word	0x00000000


	//----- nvinfo : EIATTR_CBANK_PARAM_SIZE
	.align		4
.L_19:
        /*0070*/ 	.byte	0x03, 0x19
        /*0072*/ 	.short	0x001c


	//----- nvinfo : EIATTR_PARAM_CBANK
	.align		4
        /*0074*/ 	.byte	0x04, 0x0a
        /*0076*/ 	.short	(.L_21 - .L_20)
	.align		4
.L_20:
        /*0078*/ 	.word	index@(.nv.constant0._Z13argmax_kernelPKfPiPfi)
        /*007c*/ 	.short	0x0380
        /*007e*/ 	.short	0x001c


	//----- nvinfo : EIATTR_SW_WAR
	.align		4
.L_21:
        /*0080*/ 	.byte	0x04, 0x36
        /*0082*/ 	.short	(.L_23 - .L_22)
.L_22:
        /*0084*/ 	.word	0x00000008
.L_23:


//--------------------- .nv.callgraph             --------------------------
	.section	.nv.callgraph,"",@"SHT_CUDA_CALLGRAPH"
	.align	4
	.sectionentsize	8
	.align		4
        /*0000*/ 	.word	0x00000000
	.align		4
        /*0004*/ 	.word	0xffffffff
	.align		4
        /*0008*/ 	.word	0x00000000
	.align		4
        /*000c*/ 	.word	0xfffffffe
	.align		4
        /*0010*/ 	.word	0x00000000
	.align		4
        /*0014*/ 	.word	0xfffffffd
	.align		4
        /*0018*/ 	.word	0x00000000
	.align		4
        /*001c*/ 	.word	0xfffffffc


//--------------------- .text._Z13argmax_kernelPKfPiPfi --------------------------
	.section	.text._Z13argmax_kernelPKfPiPfi,"ax",@progbits
	.align	128
        .global         _Z13argmax_kernelPKfPiPfi
        .type           _Z13argmax_kernelPKfPiPfi,@function
        .size           _Z13argmax_kernelPKfPiPfi,(.L_x_5 - _Z13argmax_kernelPKfPiPfi)
        .other          _Z13argmax_kernelPKfPiPfi,@"STO_CUDA_ENTRY STV_DEFAULT"
_Z13argmax_kernelPKfPiPfi:
.text._Z13argmax_kernelPKfPiPfi:
[----:B------:R-:W-:Y:S01]  /*0000*/  LDC R1, c[0x0][0x37c] ;  /* 0x0000df00ff017b82 */ /* 0x000fe20000000800 */
[----:B------:R-:W0:Y:S01]  /*0010*/  S2R R9, SR_TID.X ;  /* 0x0000000000097919 */ /* 0x000e220000002100 */
[----:B------:R-:W0:Y:S01]  /*0020*/  LDCU UR7, c[0x0][0x360] ;  /* 0x00006c00ff0777ac */ /* 0x000e220008000800 */
[----:B------:R-:W-:Y:S01]  /*0030*/  IMAD.MOV.U32 R4, RZ, RZ, -0x800001 ;  /* 0xff7fffffff047424 */ /* 0x000fe200078e00ff */
[----:B------:R-:W0:Y:S01]  /*0040*/  S2R R11, SR_CTAID.X ;  /* 0x00000000000b7919 */ /* 0x000e220000002500 */
[----:B------:R-:W1:Y:S01]  /*0050*/  LDCU UR4, c[0x0][0x398] ;  /* 0x00007300ff0477ac */ /* 0x000e620008000800 */
[----:B------:R-:W2:Y:S01]  /*0060*/  LDCU.64 UR8, c[0x0][0x358] ;  /* 0x00006b00ff0877ac */ /* 0x000ea20008000a00 */
[----:B0-----:R-:W-:-:S05]  /*0070*/  IMAD R5, R11, UR7, R9 ;  /* 0x000000070b057c24 */ /* 0x001fca000f8e0209 */
[----:B-1----:R-:W-:-:S13]  /*0080*/  ISETP.GE.AND P0, PT, R5, UR4, PT ;  /* 0x0000000405007c0c */ /* 0x002fda000bf06270 */
[----:B------:R-:W0:Y:S02]  /*0090*/  @!P0 LDC.64 R2, c[0x0][0x380] ;  /* 0x0000e000ff028b82 */ /* 0x000e240000000a00 */
[----:B0-----:R-:W-:-:S05]  /*00a0*/  @!P0 IMAD.WIDE R2, R5, 0x4, R2 ;  /* 0x0000000405028825 */ /* 0x001fca00078e0202 */
[----:B--2---:R-:W2:Y:S01]  /*00b0*/  @!P0 LDG.E R4, desc[UR8][R2.64] ;  /* 0x0000000802048981 */ /* 0x004ea2000c1e1900 */
[----:B------:R-:W0:Y:S01]  /*00c0*/  S2UR UR6, SR_CgaCtaId ;  /* 0x00000000000679c3 */ /* 0x000e220000008800 */
[----:B------:R-:W-:Y:S01]  /*00d0*/  UMOV UR4, 0x400 ;  /* 0x0000040000047882 */ /* 0x000fe20000000000 */
[----:B------:R-:W-:Y:S01]  /*00e0*/  MOV R0, UR7 ;  /* 0x0000000700007c02 */ /* 0x000fe20008000f00 */
[----:B------:R-:W-:Y:S01]  /*00f0*/  UIADD3 UR5, UPT, UPT, UR4, 0x1000, URZ ;  /* 0x0000100004057890 */ /* 0x000fe2000fffe0ff */
[----:B------:R-:W-:Y:S02]  /*0100*/  IMAD.MOV.U32 R6, RZ, RZ, -0x1 ;  /* 0xffffffffff067424 */ /* 0x000fe400078e00ff */
[----:B------:R-:W-:Y:S01]  /*0110*/  @!P0 IMAD.MOV.U32 R6, RZ, RZ, R5 ;  /* 0x000000ffff068224 */ /* 0x000fe200078e0005 */
[----:B------:R-:W-:Y:S01]  /*0120*/  ISETP.GE.U32.AND P0, PT, R0, 0x2, PT ;  /* 0x000000020000780c */ /* 0x000fe20003f06070 */
[----:B0-----:R-:W-:Y:S02]  /*0130*/  ULEA UR4, UR6, UR4, 0x18 ;  /* 0x0000000406047291 */ /* 0x001fe4000f8ec0ff */
[----:B------:R-:W-:-:S04]  /*0140*/  ULEA UR5, UR6, UR5, 0x18 ;  /* 0x0000000506057291 */ /* 0x000fc8000f8ec0ff */
[C---:B------:R-:W-:Y:S02]  /*0150*/  LEA R5, R9.reuse, UR4, 0x2 ;  /* 0x0000000409057c11 */ /* 0x040fe4000f8e10ff */
[----:B------:R-:W-:-:S03]  /*0160*/  LEA R7, R9, UR5, 0x2 ;  /* 0x0000000509077c11 */ /* 0x000fc6000f8e10ff */
[----:B--2---:R0:W-:Y:S04]  /*0170*/  STS [R5], R4 ;  /* 0x0000000405007388 */ /* 0x0041e80000000800 */
[----:B------:R0:W-:Y:S01]  /*0180*/  STS [R7], R6 ;  /* 0x0000000607007388 */ /* 0x0001e20000000800 */
[----:B------:R-:W-:Y:S06]  /*0190*/  BAR.SYNC.DEFER_BLOCKING 0x0 ;  /* 0x0000000000007b1d */ /* 0x000fec0000010000 */
[----:B------:R-:W-:Y:S05]  /*01a0*/  @!P0 BRA `(.L_x_0) ;  /* 0x0000000000448947 */ /* 0x000fea0003800000 */
.L_x_3:
[--C-:B0-----:R-:W-:Y:S01]  /*01b0*/  IMAD.MOV.U32 R4, RZ, RZ, R0.reuse ;  /* 0x000000ffff047224 */ /* 0x101fe200078e0000 */
[----:B------:R-:W-:Y:S01]  /*01c0*/  SHF.R.U32.HI R0, RZ, 0x1, R0 ;  /* 0x00000001ff007819 */ /* 0x000fe20000011600 */
[----:B------:R-:W-:Y:S03]  /*01d0*/  BSSY.RECONVERGENT B0, `(.L_x_1) ;  /* 0x000000b000007945 */ /* 0x000fe60003800200 */
[----:B------:R-:W-:-:S13]  /*01e0*/  ISETP.GE.U32.AND P0, PT, R9, R0, PT ;  /* 0x000000000900720c */ /* 0x000fda0003f06070 */
[----:B------:R-:W-:Y:S05]  /*01f0*/  @P0 BRA `(.L_x_2) ;  /* 0x0000000000200947 */ /* 0x000fea0003800000 */
[----:B------:R-:W-:Y:S01]  /*0200*/  IMAD R3, R0, 0x4, R5 ;  /* 0x0000000400037824 */ /* 0x000fe200078e0205 */
[----:B------:R-:W-:Y:S05]  /*0210*/  LDS R2, [R5] ;  /* 0x0000000005027984 */ /* 0x000fea0000000800 */
[----:B------:R-:W0:Y:S02]  /*0220*/  LDS R3, [R3] ;  /* 0x0000000003037984 */ /* 0x000e240000000800 */
[----:B0-----:R-:W-:-:S13]  /*0230*/  FSETP.GEU.AND P0, PT, R2, R3, PT ;  /* 0x000000030200720b */ /* 0x001fda0003f0e000 */
[----:B------:R-:W-:Y:S01]  /*0240*/  @!P0 LEA R2, R0, R7, 0x2 ;  /* 0x0000000700028211 */ /* 0x000fe200078e10ff */
[----:B------:R-:W-:Y:S05]  /*0250*/  @!P0 STS [R5], R3 ;  /* 0x0000000305008388 */ /* 0x000fea0000000800 */
[----:B------:R-:W0:Y:S04]  /*0260*/  @!P0 LDS R2, [R2] ;  /* 0x0000000002028984 */ /* 0x000e280000000800 */
[----:B0-----:R0:W-:Y:S02]  /*0270*/  @!P0 STS [R7], R2 ;  /* 0x0000000207008388 */ /* 0x0011e40000000800 */
.L_x_2:
[----:B------:R-:W-:Y:S05]  /*0280*/  BSYNC.RECONVERGENT B0 ;  /* 0x0000000000007941 */ /* 0x000fea0003800200 */
.L_x_1:
[----:B------:R-:W-:Y:S01]  /*0290*/  BAR.SYNC.DEFER_BLOCKING 0x0 ;  /* 0x0000000000007b1d */ /* 0x000fe20000010000 */
[----:B------:R-:W-:-:S13]  /*02a0*/  ISETP.GT.U32.AND P0, PT, R4, 0x3, PT ;  /* 0x000000030400780c */ /* 0x000fda0003f04070 */
[----:B------:R-:W-:Y:S05]  /*02b0*/  @P0 BRA `(.L_x_3) ;  /* 0xfffffffc00bc0947 */ /* 0x000fea000383ffff */
.L_x_0:
[----:B------:R-:W-:-:S13]  /*02c0*/  ISETP.NE.AND P0, PT, R9, RZ, PT ;  /* 0x000000ff0900720c */ /* 0x000fda0003f05270 */
[----:B------:R-:W-:Y:S05]  /*02d0*/  @P0 EXIT ;  /* 0x000000000000094d */ /* 0x000fea0003800000 */
[----:B------:R-:W1:Y:S01]  /*02e0*/  S2UR UR5, SR_CgaCtaId ;  /* 0x00000000000579c3 */ /* 0x000e620000008800 */
[----:B------:R-:W-:-:S07]  /*02f0*/  UMOV UR4, 0x400 ;  /* 0x0000040000047882 */ /* 0x000fce0000000000 */
[----:B0-----:R-:W0:Y:S08]  /*0300*/  LDC.64 R2, c[0x0][0x390] ;  /* 0x0000e400ff027b82 */ /* 0x001e300000000a00 */
[----:B------:R-:W2:Y:S01]  /*0310*/  LDC.64 R4, c[0x0][0x388] ;  /* 0x0000e200ff047b82 */ /* 0x000ea20000000a00 */
[----:B-1----:R-:W-:Y:S01]  /*0320*/  ULEA UR4, UR5, UR4, 0x18 ;  /* 0x0000000405047291 */ /* 0x002fe2000f8ec0ff */
[----:B0-----:R-:W-:-:S08]  /*0330*/  IMAD.WIDE.U32 R2, R11, 0x4, R2 ;  /* 0x000000040b027825 */ /* 0x001fd000078e0002 */
[----:B------:R-:W0:Y:S04]  /*0340*/  LDS R7, [UR4] ;  /* 0x00000004ff077984 */ /* 0x000e280008000800 */
[----:B------:R-:W1:Y:S01]  /*0350*/  LDS R9, [UR4+0x1000] ;  /* 0x00100004ff097984 */ /* 0x000e620008000800 */
[----:B--2---:R-:W-:-:S03]  /*0360*/  IMAD.WIDE.U32 R4, R11, 0x4, R4 ;  /* 0x000000040b047825 */ /* 0x004fc600078e0004 */
[----:B0-----:R-:W-:Y:S04]  /*0370*/  STG.E desc[UR8][R2.64], R7 ;  /* 0x0000000702007986 */ /* 0x001fe8000c101908 */
[----:B-1----:R-:W-:Y:S01]  /*0380*/  STG.E desc[UR8][R4.64], R9 ;  /* 0x0000000904007986 */ /* 0x002fe2000c101908 */
[----:B------:R-:W-:Y:S05]  /*0390*/  EXIT ;  /* 0x000000000000794d */ /* 0x000fea0003800000 */
.L_x_4:
[----:B------:R-:W-:-:S00]  /*03a0*/  BRA `(.L_x_4) ;  /* 0xfffffffc00fc7947 */ /* 0x000fc0000383ffff */
[----:B------:R-:W-:-:S00]  /*03b0*/  NOP ;  /* 0x0000000000007918 */ /* 0x000fc00000000000 */
        /* <DEDUP_REMOVED lines=12> */
.L_x_5:


//--------------------- .nv.shared._Z13argmax_kernelPKfPiPfi --------------------------
	.section	.nv.shared._Z13argmax_kernelPKfPiPfi,"aw",@nobits
	.sectionflags	@""
	.align	4
.nv.shared._Z13argmax_kernelPKfPiPfi:
	.zero		9216


//--------------------- .nv.shared.reserved.0     --------------------------
	.section	.nv.shared.reserved.0,"aw",@nobits
	.weak		__nv_reservedSMEM_offset_0_alias
	.size		__nv_reservedSMEM_offset_0_alias, 0, 64
	.other		__nv_reservedSMEM_offset_0_alias,@"STO_CUDA_RESERVED_SHARED STV_DEFAULT"
__nv_reservedSMEM_offset_0_alias:
	.zero		0
	.zero		64


//--------------------- .nv.constant0._Z13argmax_kernelPKfPiPfi --------------------------
	.section	.nv.constant0._Z13argmax_kernelPKfPiPfi,"a",@progbits
	.sectionflags	@""
	.align	4
.nv.constant0._Z13argmax_kernelPKfPiPfi:
	.zero		924


//--------------------- SYMBOLS --------------------------

	.type		.nv.reservedSmem.offset0,@object
	.size		.nv.reservedSmem.offset0,0x4
	.type		.nv.reservedSmem.cap,@object
	.size		.nv.reservedSmem.cap,0x4
